	.headerflags	@"EF_CUDA_TEXMODE_UNIFIED EF_CUDA_64BIT_ADDRESS EF_CUDA_ACCELERATORS EF_CUDA_SM90 EF_CUDA_VIRTUAL_SM(EF_CUDA_SM90)"
	.elftype	@"ET_EXEC"


//--------------------- .nv.info                  --------------------------
	.section	.nv.info,"",@"SHT_CUDA_INFO"
	.align	4


	//----- nvinfo : EIATTR_REGCOUNT
	.align		4
        /*0000*/ 	.byte	0x04, 0x2f
        /*0002*/ 	.short	(.L_3 - .L_2)
	.align		4
.L_2:
        /*0004*/ 	.word	index@(triton_poi_fused_add_div_mean_mul_sqrt_sub_6)
        /*0008*/ 	.word	0x0000001a


	//----- nvinfo : EIATTR_MIN_STACK_SIZE
	.align		4
.L_3:
        /*000c*/ 	.byte	0x04, 0x12
        /*000e*/ 	.short	(.L_5 - .L_4)
	.align		4
.L_4:
        /*0010*/ 	.word	index@(triton_poi_fused_add_div_mean_mul_sqrt_sub_6)
        /*0014*/ 	.word	0x00000000


	//----- nvinfo : EIATTR_FRAME_SIZE
	.align		4
.L_5:
        /*0018*/ 	.byte	0x04, 0x11
        /*001a*/ 	.short	(.L_7 - .L_6)
	.align		4
.L_6:
        /*001c*/ 	.word	index@(triton_poi_fused_add_div_mean_mul_sqrt_sub_6)
        /*0020*/ 	.word	0x00000000


	//----- nvinfo : EIATTR_MIN_STACK_SIZE
	.align		4
.L_7:
        /*0024*/ 	.byte	0x04, 0x12
        /*0026*/ 	.short	(.L_9 - .L_8)
	.align		4
.L_8:
        /*0028*/ 	.word	index@(triton_poi_fused_add_div_mean_mul_sqrt_sub_6)
        /*002c*/ 	.word	0x00000000
.L_9:


//--------------------- .nv.info.triton_poi_fused_add_div_mean_mul_sqrt_sub_6 --------------------------
	.section	.nv.info.triton_poi_fused_add_div_mean_mul_sqrt_sub_6,"",@"SHT_CUDA_INFO"
	.sectionflags	@""
	.align	4


	//----- nvinfo : EIATTR_CUDA_API_VERSION
	.align		4
        /*0000*/ 	.byte	0x04, 0x37
        /*0002*/ 	.short	(.L_11 - .L_10)
.L_10:
        /*0004*/ 	.word	0x0000007c


	//----- nvinfo : EIATTR_KPARAM_INFO
	.align		4
.L_11:
        /*0008*/ 	.byte	0x04, 0x17
        /*000a*/ 	.short	(.L_13 - .L_12)
.L_12:
        /*000c*/ 	.word	0x00000000
        /*0010*/ 	.short	0x0007
        /*0012*/ 	.short	0x0038
        /*0014*/ 	.byte	0x00, 0xf0, 0x11, 0x00


	//----- nvinfo : EIATTR_KPARAM_INFO
	.align		4
.L_13:
        /*0018*/ 	.byte	0x04, 0x17
        /*001a*/ 	.short	(.L_15 - .L_14)
.L_14:
        /*001c*/ 	.word	0x00000000
        /*0020*/ 	.short	0x0006
        /*0022*/ 	.short	0x0030
        /*0024*/ 	.byte	0x00, 0xf4, 0x21, 0x00


	//----- nvinfo : EIATTR_KPARAM_INFO
	.align		4
.L_15:
        /*0028*/ 	.byte	0x04, 0x17
        /*002a*/ 	.short	(.L_17 - .L_16)
.L_16:
        /*002c*/ 	.word	0x00000000
        /*0030*/ 	.short	0x0005
        /*0032*/ 	.short	0x0028
        /*0034*/ 	.byte	0x00, 0xf4, 0x21, 0x00


	//----- nvinfo : EIATTR_KPARAM_INFO
	.align		4
.L_17:
        /*0038*/ 	.byte	0x04, 0x17
        /*003a*/ 	.short	(.L_19 - .L_18)
.L_18:
        /*003c*/ 	.word	0x00000000
        /*0040*/ 	.short	0x0004
        /*0042*/ 	.short	0x0020
        /*0044*/ 	.byte	0x00, 0xf4, 0x21, 0x00


	//----- nvinfo : EIATTR_KPARAM_INFO
	.align		4
.L_19:
        /*0048*/ 	.byte	0x04, 0x17
        /*004a*/ 	.short	(.L_21 - .L_20)
.L_20:
        /*004c*/ 	.word	0x00000000
        /*0050*/ 	.short	0x0003
        /*0052*/ 	.short	0x0018
        /*0054*/ 	.byte	0x00, 0xf4, 0x21, 0x00


	//----- nvinfo : EIATTR_KPARAM_INFO
	.align		4
.L_21:
        /*0058*/ 	.byte	0x04, 0x17
        /*005a*/ 	.short	(.L_23 - .L_22)
.L_22:
        /*005c*/ 	.word	0x00000000
        /*0060*/ 	.short	0x0002
        /*0062*/ 	.short	0x0010
        /*0064*/ 	.byte	0x00, 0xf4, 0x21, 0x00


	//----- nvinfo : EIATTR_KPARAM_INFO
	.align		4
.L_23:
        /*0068*/ 	.byte	0x04, 0x17
        /*006a*/ 	.short	(.L_25 - .L_24)
.L_24:
        /*006c*/ 	.word	0x00000000
        /*0070*/ 	.short	0x0001
        /*0072*/ 	.short	0x0008
        /*0074*/ 	.byte	0x00, 0xf4, 0x21, 0x00


	//----- nvinfo : EIATTR_KPARAM_INFO
	.align		4
.L_25:
        /*0078*/ 	.byte	0x04, 0x17
        /*007a*/ 	.short	(.L_27 - .L_26)
.L_26:
        /*007c*/ 	.word	0x00000000
        /*0080*/ 	.short	0x0000
        /*0082*/ 	.short	0x0000
        /*0084*/ 	.byte	0x00, 0xf4, 0x21, 0x00


	//----- nvinfo : EIATTR_SPARSE_MMA_MASK
	.align		4
.L_27:
        /*0088*/ 	.byte	0x03, 0x50
        /*008a*/ 	.short	0x0000


	//----- nvinfo : EIATTR_MAXREG_COUNT
	.align		4
        /*008c*/ 	.byte	0x03, 0x1b
        /*008e*/ 	.short	0x00ff


	//----- nvinfo : EIATTR_EXIT_INSTR_OFFSETS
	.align		4
        /*0090*/ 	.byte	0x04, 0x1c
        /*0092*/ 	.short	(.L_29 - .L_28)


	//   ....[0]....
.L_28:
        /*0094*/ 	.word	0x00000440


	//   ....[1]....
        /*0098*/ 	.word	0x00000460


	//----- nvinfo : EIATTR_REQNTID
	.align		4
.L_29:
        /*009c*/ 	.byte	0x04, 0x10
        /*009e*/ 	.short	(.L_31 - .L_30)
.L_30:
        /*00a0*/ 	.word	0x00000020
        /*00a4*/ 	.word	0x00000001
        /*00a8*/ 	.word	0x00000001


	//----- nvinfo : EIATTR_CBANK_PARAM_SIZE
	.align		4
.L_31:
        /*00ac*/ 	.byte	0x03, 0x19
        /*00ae*/ 	.short	0x003c


	//----- nvinfo : EIATTR_PARAM_CBANK
	.align		4
        /*00b0*/ 	.byte	0x04, 0x0a
        /*00b2*/ 	.short	(.L_33 - .L_32)
	.align		4
.L_32:
        /*00b4*/ 	.word	index@(.nv.constant0.triton_poi_fused_add_div_mean_mul_sqrt_sub_6)
        /*00b8*/ 	.short	0x0210
        /*00ba*/ 	.short	0x003c


	//----- nvinfo : EIATTR_SW_WAR
	.align		4
.L_33:
        /*00bc*/ 	.byte	0x04, 0x36
        /*00be*/ 	.short	(.L_35 - .L_34)
.L_34:
        /*00c0*/ 	.word	0x00000008
.L_35:


//--------------------- .nv.callgraph             --------------------------
	.section	.nv.callgraph,"",@"SHT_CUDA_CALLGRAPH"
	.align	4
	.sectionentsize	8
	.align		4
        /*0000*/ 	.word	0x00000000
	.align		4
        /*0004*/ 	.word	0xffffffff
	.align		4
        /*0008*/ 	.word	0x00000000
	.align		4
        /*000c*/ 	.word	0xfffffffe
	.align		4
        /*0010*/ 	.word	0x00000000
	.align		4
        /*0014*/ 	.word	0xfffffffd
	.align		4
        /*0018*/ 	.word	0x00000000
	.align		4
        /*001c*/ 	.word	0xfffffffc


//--------------------- .nv.constant4             --------------------------
	.section	.nv.constant4,"a",@progbits
	.align	8
	.align		8
.nv.constant4:
        /*0000*/ 	.dword	_$_str
	.align		8
        /*0008*/ 	.dword	_$_str_$_2


//--------------------- .text.triton_poi_fused_add_div_mean_mul_sqrt_sub_6 --------------------------
	.section	.text.triton_poi_fused_add_div_mean_mul_sqrt_sub_6,"ax",@progbits
	.align	128
        .global         triton_poi_fused_add_div_mean_mul_sqrt_sub_6
        .type           triton_poi_fused_add_div_mean_mul_sqrt_sub_6,@function
        .size           triton_poi_fused_add_div_mean_mul_sqrt_sub_6,(.L_x_1 - triton_poi_fused_add_div_mean_mul_sqrt_sub_6)
        .other          triton_poi_fused_add_div_mean_mul_sqrt_sub_6,@"STO_CUDA_ENTRY STV_DEFAULT"
triton_poi_fused_add_div_mean_mul_sqrt_sub_6:
.text.triton_poi_fused_add_div_mean_mul_sqrt_sub_6:
[----:B------:R-:W0:Y:S01]  /*0000*/  LDC R1, c[0x0][0x28] ;  /* 0x00000a00ff017b82 */ /* 0x000e220000000800 */
[----:B------:R-:W1:Y:S07]  /*0010*/  S2R R0, SR_TID.X ;  /* 0x0000000000007919 */ /* 0x000e6e0000002100 */
[----:B------:R-:W2:Y:S01]  /*0020*/  LDC.64 R2, c[0x0][0x230] ;  /* 0x00008c00ff027b82 */ /* 0x000ea20000000a00 */
[----:B------:R-:W-:Y:S01]  /*0030*/  CS2R R22, SRZ ;  /* 0x0000000000167805 */ /* 0x000fe2000001ff00 */
[----:B------:R-:W-:Y:S01]  /*0040*/  ULDC.64 UR4, c[0x0][0x208] ;  /* 0x0000820000047ab9 */ /* 0x000fe20000000a00 */
[----:B------:R-:W3:Y:S05]  /*0050*/  S2R R15, SR_CTAID.X ;  /* 0x00000000000f7919 */ /* 0x000eea0000002500 */
[----:B------:R-:W4:Y:S08]  /*0060*/  LDC.64 R4, c[0x0][0x218] ;  /* 0x00008600ff047b82 */ /* 0x000f300000000a00 */
[----:B------:R-:W5:Y:S08]  /*0070*/  LDC.64 R6, c[0x0][0x220] ;  /* 0x00008800ff067b82 */ /* 0x000f700000000a00 */
[----:B------:R-:W5:Y:S01]  /*0080*/  LDC.64 R8, c[0x0][0x228] ;  /* 0x00008a00ff087b82 */ /* 0x000f620000000a00 */
[----:B-1----:R-:W-:-:S07]  /*0090*/  SHF.L.U32 R0, R0, 0x1, RZ ;  /* 0x0000000100007819 */ /* 0x002fce00000006ff */
[----:B------:R-:W1:Y:S01]  /*00a0*/  LDC.64 R10, c[0x0][0x210] ;  /* 0x00008400ff0a7b82 */ /* 0x000e620000000a00 */
[----:B------:R-:W-:-:S04]  /*00b0*/  LOP3.LUT R0, R0, 0x3e, RZ, 0xc0, !PT ;  /* 0x0000003e00007812 */ /* 0x000fc800078ec0ff */
[----:B---3--:R-:W-:-:S03]  /*00c0*/  LEA R15, R15, R0, 0x6 ;  /* 0x000000000f0f7211 */ /* 0x008fc600078e30ff */
[----:B------:R-:W3:Y:S01]  /*00d0*/  LDC.64 R12, c[0x0][0x238] ;  /* 0x00008e00ff0c7b82 */ /* 0x000ee20000000a00 */
[----:B------:R-:W-:Y:S02]  /*00e0*/  SHF.R.S32.HI R0, RZ, 0x1f, R15 ;  /* 0x0000001fff007819 */ /* 0x000fe4000001140f */
[----:B------:R-:W-:Y:S02]  /*00f0*/  ISETP.GE.AND P4, PT, R15, 0x40, PT ;  /* 0x000000400f00780c */ /* 0x000fe40003f86270 */
[----:B------:R-:W-:-:S04]  /*0100*/  LEA.HI R0, R0, R15, RZ, 0x2 ;  /* 0x0000000f00007211 */ /* 0x000fc800078f10ff */
[----:B------:R-:W-:-:S05]  /*0110*/  SHF.R.S32.HI R17, RZ, 0x2, R0 ;  /* 0x00000002ff117819 */ /* 0x000fca0000011400 */
[----:B--2---:R-:W-:-:S05]  /*0120*/  IMAD.WIDE R2, R17, 0x4, R2 ;  /* 0x0000000411027825 */ /* 0x004fca00078e0202 */
[----:B------:R-:W2:Y:S04]  /*0130*/  @!P4 LDG.E.EL R22, desc[UR4][R2.64] ;  /* 0x000000040216c981 */ /* 0x000ea8000c2e1900 */
[----:B------:R1:W2:Y:S01]  /*0140*/  @!P4 LDG.E.EL R23, desc[UR4][R2.64] ;  /* 0x000000040217c981 */ /* 0x0002a2000c2e1900 */
[----:B------:R-:W-:Y:S02]  /*0150*/  CS2R R18, SRZ ;  /* 0x0000000000127805 */ /* 0x000fe4000001ff00 */
[----:B------:R-:W-:Y:S01]  /*0160*/  CS2R R20, SRZ ;  /* 0x0000000000147805 */ /* 0x000fe2000001ff00 */
[----:B------:R-:W-:Y:S01]  /*0170*/  HFMA2.MMA R14, -RZ, RZ, 0, 0 ;  /* 0x00000000ff0e7435 */ /* 0x000fe200000001ff */
[----:B----4-:R-:W-:Y:S01]  /*0180*/  IMAD.WIDE R4, R15, 0x4, R4 ;  /* 0x000000040f047825 */ /* 0x010fe200078e0204 */
[----:B------:R-:W-:-:S03]  /*0190*/  MOV R16, RZ ;  /* 0x000000ff00107202 */ /* 0x000fc60000000f00 */
[----:B-----5:R-:W-:Y:S01]  /*01a0*/  IMAD.WIDE R6, R15, 0x4, R6 ;  /* 0x000000040f067825 */ /* 0x020fe200078e0206 */
[----:B------:R4:W5:Y:S03]  /*01b0*/  @!P4 LDG.E.64 R18, desc[UR4][R4.64] ;  /* 0x000000040412c981 */ /* 0x000966000c1e1b00 */
[----:B0-----:R-:W-:Y:S01]  /*01c0*/  IMAD.WIDE R8, R17, 0x4, R8 ;  /* 0x0000000411087825 */ /* 0x001fe200078e0208 */
[----:B------:R-:W5:Y:S01]  /*01d0*/  @!P4 LDG.E.64 R20, desc[UR4][R6.64] ;  /* 0x000000040614c981 */ /* 0x000f62000c1e1b00 */
[----:B------:R-:W-:-:S03]  /*01e0*/  LOP3.LUT R0, R0, 0xfffffffc, RZ, 0xc0, !PT ;  /* 0xfffffffc00007812 */ /* 0x000fc600078ec0ff */
[----:B------:R-:W5:Y:S01]  /*01f0*/  @!P4 LDG.E.EL R14, desc[UR4][R8.64] ;  /* 0x00000004080ec981 */ /* 0x000f62000c2e1900 */
[----:B------:R-:W-:-:S03]  /*0200*/  IADD3 R17, R15, -R0, RZ ;  /* 0x800000000f117210 */ /* 0x000fc60007ffe0ff */
[----:B------:R-:W5:Y:S02]  /*0210*/  @!P4 LDG.E.EL R16, desc[UR4][R8.64] ;  /* 0x000000040810c981 */ /* 0x000f64000c2e1900 */
[----:B-1----:R-:W-:Y:S01]  /*0220*/  IMAD.WIDE R2, R17, 0x4, R10 ;  /* 0x0000000411027825 */ /* 0x002fe200078e020a */
[----:B----4-:R-:W-:-:S03]  /*0230*/  CS2R R4, SRZ ;  /* 0x0000000000047805 */ /* 0x010fc6000001ff00 */
[----:B---3--:R-:W-:Y:S01]  /*0240*/  IMAD.WIDE R10, R17, 0x4, R12 ;  /* 0x00000004110a7825 */ /* 0x008fe200078e020c */
[----:B------:R-:W-:-:S04]  /*0250*/  CS2R R12, SRZ ;  /* 0x00000000000c7805 */ /* 0x000fc8000001ff00 */
[----:B------:R-:W3:Y:S04]  /*0260*/  @!P4 LDG.E.EL.64 R4, desc[UR4][R10.64] ;  /* 0x000000040a04c981 */ /* 0x000ee8000c2e1b00 */
[----:B------:R0:W3:Y:S02]  /*0270*/  @!P4 LDG.E.EL.64 R12, desc[UR4][R2.64] ;  /* 0x00000004020cc981 */ /* 0x0000e4000c2e1b00 */
[----:B0-----:R-:W0:Y:S02]  /*0280*/  LDC.64 R2, c[0x0][0x240] ;  /* 0x00009000ff027b82 */ /* 0x001e240000000a00 */
[----:B0-----:R-:W-:-:S04]  /*0290*/  IMAD.WIDE R2, R15, 0x4, R2 ;  /* 0x000000040f027825 */ /* 0x001fc800078e0202 */
[----:B--2---:R-:W-:Y:S01]  /*02a0*/  FADD R22, R22, 9.9999999600419720025e-13 ;  /* 0x2b8cbccc16167421 */ /* 0x004fe20000000000 */
[----:B------:R-:W-:-:S03]  /*02b0*/  FADD R23, R23, 9.9999999600419720025e-13 ;  /* 0x2b8cbccc17177421 */ /* 0x000fc60000000000 */
[----:B------:R-:W0:Y:S08]  /*02c0*/  MUFU.SQRT R0, R22 ;  /* 0x0000001600007308 */ /* 0x000e300000002000 */
[----:B------:R-:W1:Y:S01]  /*02d0*/  MUFU.SQRT R6, R23 ;  /* 0x0000001700067308 */ /* 0x000e620000002000 */
[C---:B0-----:R-:W-:Y:S02]  /*02e0*/  FSETP.GT.AND P0, PT, R0.reuse, 8.50705917302346158658e+37, PT ;  /* 0x7e8000000000780b */ /* 0x041fe40003f04000 */
[----:B------:R-:W-:-:S02]  /*02f0*/  FSETP.GEU.AND P2, PT, R0, 1.175494350822287508e-38, PT ;  /* 0x008000000000780b */ /* 0x000fc40003f4e000 */
[C---:B-1----:R-:W-:Y:S02]  /*0300*/  FSETP.GT.AND P1, PT, R6.reuse, 8.50705917302346158658e+37, PT ;  /* 0x7e8000000600780b */ /* 0x042fe40003f24000 */
[----:B------:R-:W-:-:S07]  /*0310*/  FSETP.GEU.AND P3, PT, R6, 1.175494350822287508e-38, PT ;  /* 0x008000000600780b */ /* 0x000fce0003f6e000 */
[----:B------:R-:W-:-:S04]  /*0320*/  @P0 FMUL R0, R0, 0.25 ;  /* 0x3e80000000000820 */ /* 0x000fc80000400000 */
[----:B------:R-:W-:Y:S01]  /*0330*/  @!P2 FMUL R0, R0, 16777216 ;  /* 0x4b8000000000a820 */ /* 0x000fe20000400000 */
[----:B------:R-:W-:Y:S01]  /*0340*/  @P1 FMUL R6, R6, 0.25 ;  /* 0x3e80000006061820 */ /* 0x000fe20000400000 */
[----:B-----5:R-:W-:-:S03]  /*0350*/  FADD R7, R20, R18 ;  /* 0x0000001214077221 */ /* 0x020fc60000000000 */
[----:B------:R-:W-:Y:S01]  /*0360*/  @!P3 FMUL R6, R6, 16777216 ;  /* 0x4b8000000606b820 */ /* 0x000fe20000400000 */
[----:B------:R-:W-:Y:S01]  /*0370*/  FADD R19, R21, R19 ;  /* 0x0000001315137221 */ /* 0x000fe20000000000 */
[----:B------:R-:W0:Y:S01]  /*0380*/  MUFU.RCP R0, R0 ;  /* 0x0000000000007308 */ /* 0x000e220000001000 */
[----:B------:R-:W-:Y:S02]  /*0390*/  FADD R7, R7, -R14 ;  /* 0x8000000e07077221 */ /* 0x000fe40000000000 */
[----:B------:R-:W-:-:S05]  /*03a0*/  FADD R16, R19, -R16 ;  /* 0x8000001013107221 */ /* 0x000fca0000000000 */
[----:B------:R-:W1:Y:S01]  /*03b0*/  MUFU.RCP R9, R6 ;  /* 0x0000000600097308 */ /* 0x000e620000001000 */
[----:B------:R-:W-:Y:S01]  /*03c0*/  @P0 FMUL R7, R7, 0.25 ;  /* 0x3e80000007070820 */ /* 0x000fe20000400000 */
[----:B------:R-:W-:-:S03]  /*03d0*/  @P1 FMUL R16, R16, 0.25 ;  /* 0x3e80000010101820 */ /* 0x000fc60000400000 */
[----:B------:R-:W-:Y:S01]  /*03e0*/  @!P2 FMUL R7, R7, 16777216 ;  /* 0x4b8000000707a820 */ /* 0x000fe20000400000 */
[----:B------:R-:W-:-:S03]  /*03f0*/  @!P3 FMUL R16, R16, 16777216 ;  /* 0x4b8000001010b820 */ /* 0x000fc60000400000 */
[----:B0-----:R-:W-:Y:S01]  /*0400*/  FMUL R7, R0, R7 ;  /* 0x0000000700077220 */ /* 0x001fe20000400000 */
[----:B-1----:R-:W-:-:S03]  /*0410*/  FMUL R16, R9, R16 ;  /* 0x0000001009107220 */ /* 0x002fc60000400000 */
[----:B---3--:R-:W-:Y:S01]  /*0420*/  FFMA R4, R7, R12, R4 ;  /* 0x0000000c07047223 */ /* 0x008fe20000000004 */
[----:B------:R-:W-:Y:S01]  /*0430*/  FFMA R5, R16, R13, R5 ;  /* 0x0000000d10057223 */ /* 0x000fe20000000005 */
[----:B------:R-:W-:Y:S06]  /*0440*/  @P4 EXIT ;  /* 0x000000000000494d */ /* 0x000fec0003800000 */
[----:B------:R-:W-:Y:S01]  /*0450*/  STG.E.64 desc[UR4][R2.64], R4 ;  /* 0x0000000402007986 */ /* 0x000fe2000c101b04 */
[----:B------:R-:W-:Y:S05]  /*0460*/  EXIT ;  /* 0x000000000000794d */ /* 0x000fea0003800000 */
.L_x_0:
[----:B------:R-:W-:-:S00]  /*0470*/  BRA `(.L_x_0) ;  /* 0xfffffffc00fc7947 */ /* 0x000fc0000383ffff */
[----:B------:R-:W-:-:S00]  /*0480*/  NOP ;  /* 0x0000000000007918 */ /* 0x000fc00000000000 */
[----:B------:R-:W-:-:S00]  /*0490*/  NOP ;  /* 0x0000000000007918 */ /* 0x000fc00000000000 */
[----:B------:R-:W-:-:S00]  /*04a0*/  NOP ;  /* 0x0000000000007918 */ /* 0x000fc00000000000 */
[----:B------:R-:W-:-:S00]  /*04b0*/  NOP ;  /* 0x0000000000007918 */ /* 0x000fc00000000000 */
[----:B------:R-:W-:-:S00]  /*04c0*/  NOP ;  /* 0x0000000000007918 */ /* 0x000fc00000000000 */
[----:B------:R-:W-:-:S00]  /*04d0*/  NOP ;  /* 0x0000000000007918 */ /* 0x000fc00000000000 */
[----:B------:R-:W-:-:S00]  /*04e0*/  NOP ;  /* 0x0000000000007918 */ /* 0x000fc00000000000 */
[----:B------:R-:W-:-:S00]  /*04f0*/  NOP ;  /* 0x0000000000007918 */ /* 0x000fc00000000000 */
.L_x_1:


//--------------------- .nv.global.init           --------------------------
	.section	.nv.global.init,"aw",@progbits
.nv.global.init:
	.type		_$_str,@object
	.size		_$_str,(_$_str_$_2 - _$_str)
_$_str:
        /*0000*/ 	.byte	0x5f, 0x5f, 0x43, 0x55, 0x44, 0x41, 0x5f, 0x46, 0x54, 0x5a, 0x00
	.type		_$_str_$_2,@object
	.size		_$_str_$_2,(.L_1 - _$_str_$_2)
_$_str_$_2:
        /*000b*/ 	.byte	0x5f, 0x5f, 0x43, 0x55, 0x44, 0x41, 0x5f, 0x50, 0x52, 0x45, 0x43, 0x5f, 0x53, 0x51, 0x52, 0x54
        /*001b*/ 	.byte	0x00
.L_1:


//--------------------- .nv.constant0.triton_poi_fused_add_div_mean_mul_sqrt_sub_6 --------------------------
	.section	.nv.constant0.triton_poi_fused_add_div_mean_mul_sqrt_sub_6,"a",@progbits
	.sectionflags	@""
	.align	4
.nv.constant0.triton_poi_fused_add_div_mean_mul_sqrt_sub_6:
	.zero		588
